//
// Generated by NVIDIA NVVM Compiler
//
// Compiler Build ID: CL-36424714
// Cuda compilation tools, release 13.0, V13.0.88
// Based on NVVM 20.0.0
//

.version 9.0
.target sm_100
.address_size 64

	// .globl	convolution

.visible .entry convolution(
	.param .u64 .ptr .align 1 convolution_param_0,
	.param .u64 .ptr .align 1 convolution_param_1,
	.param .u64 .ptr .align 1 convolution_param_2,
	.param .u64 .ptr .align 1 convolution_param_3,
	.param .u64 .ptr .align 1 convolution_param_4,
	.param .u64 .ptr .align 1 convolution_param_5,
	.param .u64 .ptr .align 1 convolution_param_6,
	.param .u64 .ptr .align 1 convolution_param_7,
	.param .u64 .ptr .align 1 convolution_param_8,
	.param .u32 convolution_param_9
)
{
	.reg .pred 	%p<2>;
	.reg .b32 	%r<6>;
	.reg .b64 	%rd<33>;
	.reg .b64 	%fd<13>;

	ld.param.u64 	%rd2, [convolution_param_1];
	ld.param.u64 	%rd4, [convolution_param_3];
	ld.param.u64 	%rd5, [convolution_param_4];
	ld.param.u64 	%rd8, [convolution_param_7];
	ld.param.u64 	%rd9, [convolution_param_8];
	ld.param.u32 	%r2, [convolution_param_9];
	mov.u32 	%r3, %ntid.x;
	mov.u32 	%r4, %ctaid.x;
	mov.u32 	%r5, %tid.x;
	mad.lo.s32 	%r1, %r3, %r4, %r5;
	setp.ge.s32 	%p1, %r1, %r2;
	@%p1 bra 	$L__BB0_2;
	ld.param.u64 	%rd32, [convolution_param_6];
	ld.param.u64 	%rd31, [convolution_param_5];
	ld.param.u64 	%rd30, [convolution_param_2];
	ld.param.u64 	%rd29, [convolution_param_0];
	cvta.to.global.u64 	%rd10, %rd29;
	cvta.to.global.u64 	%rd11, %rd30;
	cvta.to.global.u64 	%rd12, %rd2;
	cvta.to.global.u64 	%rd13, %rd4;
	cvta.to.global.u64 	%rd14, %rd5;
	cvta.to.global.u64 	%rd15, %rd32;
	cvta.to.global.u64 	%rd16, %rd31;
	cvta.to.global.u64 	%rd17, %rd8;
	cvta.to.global.u64 	%rd18, %rd9;
	mul.wide.s32 	%rd19, %r1, 8;
	add.s64 	%rd20, %rd10, %rd19;
	ld.global.f64 	%fd1, [%rd20];
	add.s64 	%rd21, %rd11, %rd19;
	ld.global.f64 	%fd2, [%rd21];
	add.s64 	%rd22, %rd12, %rd19;
	ld.global.f64 	%fd3, [%rd22];
	add.s64 	%rd23, %rd13, %rd19;
	ld.global.f64 	%fd4, [%rd23];
	mul.f64 	%fd5, %fd3, %fd4;
	fma.rn.f64 	%fd6, %fd1, %fd2, %fd5;
	add.s64 	%rd24, %rd14, %rd19;
	ld.global.f64 	%fd7, [%rd24];
	add.s64 	%rd25, %rd15, %rd19;
	ld.global.f64 	%fd8, [%rd25];
	fma.rn.f64 	%fd9, %fd7, %fd8, %fd6;
	add.s64 	%rd26, %rd16, %rd19;
	ld.global.f64 	%fd10, [%rd26];
	add.s64 	%rd27, %rd17, %rd19;
	ld.global.f64 	%fd11, [%rd27];
	fma.rn.f64 	%fd12, %fd10, %fd11, %fd9;
	add.s64 	%rd28, %rd18, %rd19;
	st.global.f64 	[%rd28], %fd12;
$L__BB0_2:
	ret;

}
	// .globl	convolution2
.visible .entry convolution2(
	.param .u64 .ptr .align 1 convolution2_param_0,
	.param .u64 .ptr .align 1 convolution2_param_1,
	.param .u64 .ptr .align 1 convolution2_param_2,
	.param .u64 .ptr .align 1 convolution2_param_3,
	.param .u64 .ptr .align 1 convolution2_param_4,
	.param .u32 convolution2_param_5
)
{
	.reg .pred 	%p<2>;
	.reg .b32 	%r<6>;
	.reg .b64 	%rd<17>;
	.reg .b64 	%fd<7>;

	ld.param.u64 	%rd1, [convolution2_param_0];
	ld.param.u64 	%rd2, [convolution2_param_1];
	ld.param.u64 	%rd3, [convolution2_param_2];
	ld.param.u64 	%rd4, [convolution2_param_3];
	ld.param.u64 	%rd5, [convolution2_param_4];
	ld.param.u32 	%r2, [convolution2_param_5];
	mov.u32 	%r3, %ntid.x;
	mov.u32 	%r4, %ctaid.x;
	mov.u32 	%r5, %tid.x;
	mad.lo.s32 	%r1, %r3, %r4, %r5;
	setp.ge.s32 	%p1, %r1, %r2;
	@%p1 bra 	$L__BB1_2;
	cvta.to.global.u64 	%rd6, %rd1;
	cvta.to.global.u64 	%rd7, %rd2;
	cvta.to.global.u64 	%rd8, %rd3;
	cvta.to.global.u64 	%rd9, %rd4;
	cvta.to.global.u64 	%rd10, %rd5;
	mul.wide.s32 	%rd11, %r1, 8;
	add.s64 	%rd12, %rd6, %rd11;
	ld.global.f64 	%fd1, [%rd12];
	add.s64 	%rd13, %rd7, %rd11;
	ld.global.f64 	%fd2, [%rd13];
	add.s64 	%rd14, %rd8, %rd11;
	ld.global.f64 	%fd3, [%rd14];
	add.s64 	%rd15, %rd9, %rd11;
	ld.global.f64 	%fd4, [%rd15];
	mul.f64 	%fd5, %fd3, %fd4;
	fma.rn.f64 	%fd6, %fd1, %fd2, %fd5;
	add.s64 	%rd16, %rd10, %rd11;
	st.global.f64 	[%rd16], %fd6;
$L__BB1_2:
	ret;

}
	// .globl	convolutionBackProp
.visible .entry convolutionBackProp(
	.param .u64 .ptr .align 1 convolutionBackProp_param_0,
	.param .u64 .ptr .align 1 convolutionBackProp_param_1,
	.param .u64 .ptr .align 1 convolutionBackProp_param_2,
	.param .u32 convolutionBackProp_param_3
)
{
	.reg .pred 	%p<2>;
	.reg .b32 	%r<6>;
	.reg .b64 	%rd<11>;
	.reg .b64 	%fd<4>;

	ld.param.u64 	%rd1, [convolutionBackProp_param_0];
	ld.param.u64 	%rd2, [convolutionBackProp_param_1];
	ld.param.u64 	%rd3, [convolutionBackProp_param_2];
	ld.param.u32 	%r2, [convolutionBackProp_param_3];
	mov.u32 	%r3, %ntid.x;
	mov.u32 	%r4, %ctaid.x;
	mov.u32 	%r5, %tid.x;
	mad.lo.s32 	%r1, %r3, %r4, %r5;
	setp.ge.s32 	%p1, %r1, %r2;
	@%p1 bra 	$L__BB2_2;
	cvta.to.global.u64 	%rd4, %rd1;
	cvta.to.global.u64 	%rd5, %rd2;
	cvta.to.global.u64 	%rd6, %rd3;
	mul.wide.s32 	%rd7, %r1, 8;
	add.s64 	%rd8, %rd4, %rd7;
	ld.global.f64 	%fd1, [%rd8];
	add.s64 	%rd9, %rd5, %rd7;
	ld.global.f64 	%fd2, [%rd9];
	mul.f64 	%fd3, %fd1, %fd2;
	add.s64 	%rd10, %rd6, %rd7;
	st.global.f64 	[%rd10], %fd3;
$L__BB2_2:
	ret;

}


// ===== COMPILED SASS (sm_100) =====

	.target	sm_100

	.elftype	@"ET_EXEC"


//--------------------- .note.nv.tkinfo           --------------------------
	.section	.note.nv.tkinfo,"",@"SHT_NOTE"
	.sectionflags	@"SHF_NOTE_NV_TKINFO"
	.tkinfo
        /*0018*/ 	.word	0x00000002
        /*0030*/ 	.string	""
        /*0030*/ 	.string	"ptxas"
        /*0030*/ 	.string	"Cuda compilation tools, release 13.0, V13.0.88"
        /*0030*/ 	.string	"Build cuda_13.0.r13.0/compiler.36424714_0"
        /*0030*/ 	.string	"-arch sm_100 -m 64 "



//--------------------- .note.nv.cuinfo           --------------------------
	.section	.note.nv.cuinfo,"",@"SHT_NOTE"
	.sectionflags	@"SHF_NOTE_NV_CUINFO"
        /*0018*/ 	.short	0x0002
        /*001a*/ 	.short	0x0064
        /*001c*/ 	.short	0x0082
	.zero		2


//--------------------- .nv.info                  --------------------------
	.section	.nv.info,"",@"SHT_CUDA_INFO"
	.align	4


	//----- nvinfo : EIATTR_REGCOUNT
	.align		4
        /*0000*/ 	.byte	0x04, 0x2f
        /*0002*/ 	.short	(.L_1 - .L_0)
	.align		4
.L_0:
        /*0004*/ 	.word	index@(convolution)
        /*0008*/ 	.word	0x00000018


	//----- nvinfo : EIATTR_FRAME_SIZE
	.align		4
.L_1:
        /*000c*/ 	.byte	0x04, 0x11
        /*000e*/ 	.short	(.L_3 - .L_2)
	.align		4
.L_2:
        /*0010*/ 	.word	index@(convolution)
        /*0014*/ 	.word	0x00000000


	//----- nvinfo : EIATTR_REGCOUNT
	.align		4
.L_3:
        /*0018*/ 	.byte	0x04, 0x2f
        /*001a*/ 	.short	(.L_5 - .L_4)
	.align		4
.L_4:
        /*001c*/ 	.word	index@(convolution2)
        /*0020*/ 	.word	0x00000010


	//----- nvinfo : EIATTR_FRAME_SIZE
	.align		4
.L_5:
        /*0024*/ 	.byte	0x04, 0x11
        /*0026*/ 	.short	(.L_7 - .L_6)
	.align		4
.L_6:
        /*0028*/ 	.word	index@(convolution2)
        /*002c*/ 	.word	0x00000000


	//----- nvinfo : EIATTR_REGCOUNT
	.align		4
.L_7:
        /*0030*/ 	.byte	0x04, 0x2f
        /*0032*/ 	.short	(.L_9 - .L_8)
	.align		4
.L_8:
        /*0034*/ 	.word	index@(convolutionBackProp)
        /*0038*/ 	.word	0x0000000e


	//----- nvinfo : EIATTR_FRAME_SIZE
	.align		4
.L_9:
        /*003c*/ 	.byte	0x04, 0x11
        /*003e*/ 	.short	(.L_11 - .L_10)
	.align		4
.L_10:
        /*0040*/ 	.word	index@(convolutionBackProp)
        /*0044*/ 	.word	0x00000000


	//----- nvinfo : EIATTR_MIN_STACK_SIZE
	.align		4
.L_11:
        /*0048*/ 	.byte	0x04, 0x12
        /*004a*/ 	.short	(.L_13 - .L_12)
	.align		4
.L_12:
        /*004c*/ 	.word	index@(convolutionBackProp)
        /*0050*/ 	.word	0x00000000


	//----- nvinfo : EIATTR_MIN_STACK_SIZE
	.align		4
.L_13:
        /*0054*/ 	.byte	0x04, 0x12
        /*0056*/ 	.short	(.L_15 - .L_14)
	.align		4
.L_14:
        /*0058*/ 	.word	index@(convolution2)
        /*005c*/ 	.word	0x00000000


	//----- nvinfo : EIATTR_MIN_STACK_SIZE
	.align		4
.L_15:
        /*0060*/ 	.byte	0x04, 0x12
        /*0062*/ 	.short	(.L_17 - .L_16)
	.align		4
.L_16:
        /*0064*/ 	.word	index@(convolution)
        /*0068*/ 	.word	0x00000000
.L_17:


//--------------------- .nv.compat                --------------------------
	.section	.nv.compat,"",@"SHT_CUDA_COMPAT_INFO"
	.align	4
        /*0000*/ 	.byte	0x02, 0x09, 0x00, 0x00, 0x02, 0x02, 0x01, 0x00, 0x02, 0x05, 0x05, 0x00, 0x03, 0x07, 0x01, 0x01
        /*0010*/ 	.byte	0x02, 0x03, 0x00, 0x00, 0x02, 0x06, 0x01, 0x00, 0x04, 0x0b, 0x08, 0x00, 0x01, 0x00, 0x00, 0x00
        /*0020*/ 	.byte	0x00, 0x00, 0x00, 0x00


//--------------------- .nv.info.convolutionBackProp --------------------------
	.section	.nv.info.convolutionBackProp,"",@"SHT_CUDA_INFO"
	.sectionflags	@""
	.align	4


	//----- nvinfo : EIATTR_CUDA_API_VERSION
	.align		4
        /*0000*/ 	.byte	0x04, 0x37
        /*0002*/ 	.short	(.L_19 - .L_18)
.L_18:
        /*0004*/ 	.word	0x00000082


	//----- nvinfo : EIATTR_KPARAM_INFO
	.align		4
.L_19:
        /*0008*/ 	.byte	0x04, 0x17
        /*000a*/ 	.short	(.L_21 - .L_20)
.L_20:
        /*000c*/ 	.word	0x00000000
        /*0010*/ 	.short	0x0003
        /*0012*/ 	.short	0x0018
        /*0014*/ 	.byte	0x00, 0xf0, 0x11, 0x00


	//----- nvinfo : EIATTR_KPARAM_INFO
	.align		4
.L_21:
        /*0018*/ 	.byte	0x04, 0x17
        /*001a*/ 	.short	(.L_23 - .L_22)
.L_22:
        /*001c*/ 	.word	0x00000000
        /*0020*/ 	.short	0x0002
        /*0022*/ 	.short	0x0010
        /*0024*/ 	.byte	0x00, 0xf5, 0x21, 0x00


	//----- nvinfo : EIATTR_KPARAM_INFO
	.align		4
.L_23:
        /*0028*/ 	.byte	0x04, 0x17
        /*002a*/ 	.short	(.L_25 - .L_24)
.L_24:
        /*002c*/ 	.word	0x00000000
        /*0030*/ 	.short	0x0001
        /*0032*/ 	.short	0x0008
        /*0034*/ 	.byte	0x00, 0xf5, 0x21, 0x00


	//----- nvinfo : EIATTR_KPARAM_INFO
	.align		4
.L_25:
        /*0038*/ 	.byte	0x04, 0x17
        /*003a*/ 	.short	(.L_27 - .L_26)
.L_26:
        /*003c*/ 	.word	0x00000000
        /*0040*/ 	.short	0x0000
        /*0042*/ 	.short	0x0000
        /*0044*/ 	.byte	0x00, 0xf5, 0x21, 0x00


	//----- nvinfo : EIATTR_SPARSE_MMA_MASK
	.align		4
.L_27:
        /*0048*/ 	.byte	0x03, 0x50
        /*004a*/ 	.short	0x0000


	//----- nvinfo : EIATTR_MAXREG_COUNT
	.align		4
        /*004c*/ 	.byte	0x03, 0x1b
        /*004e*/ 	.short	0x00ff


	//----- nvinfo : EIATTR_MERCURY_ISA_VERSION
	.align		4
        /*0050*/ 	.byte	0x03, 0x5f
        /*0052*/ 	.short	0x0101


	//----- nvinfo : EIATTR_VRC_CTA_INIT_COUNT
	.align		4
        /*0054*/ 	.byte	0x02, 0x4a
	.zero		1
	.zero		1


	//----- nvinfo : EIATTR_EXIT_INSTR_OFFSETS
	.align		4
        /*0058*/ 	.byte	0x04, 0x1c
        /*005a*/ 	.short	(.L_29 - .L_28)


	//   ....[0]....
.L_28:
        /*005c*/ 	.word	0x00000070


	//   ....[1]....
        /*0060*/ 	.word	0x00000130


	//----- nvinfo : EIATTR_CBANK_PARAM_SIZE
	.align		4
.L_29:
        /*0064*/ 	.byte	0x03, 0x19
        /*0066*/ 	.short	0x001c


	//----- nvinfo : EIATTR_PARAM_CBANK
	.align		4
        /*0068*/ 	.byte	0x04, 0x0a
        /*006a*/ 	.short	(.L_31 - .L_30)
	.align		4
.L_30:
        /*006c*/ 	.word	index@(.nv.constant0.convolutionBackProp)
        /*0070*/ 	.short	0x0380
        /*0072*/ 	.short	0x001c


	//----- nvinfo : EIATTR_SW_WAR
	.align		4
.L_31:
        /*0074*/ 	.byte	0x04, 0x36
        /*0076*/ 	.short	(.L_33 - .L_32)
.L_32:
        /*0078*/ 	.word	0x00000008
.L_33:


//--------------------- .nv.info.convolution2     --------------------------
	.section	.nv.info.convolution2,"",@"SHT_CUDA_INFO"
	.sectionflags	@""
	.align	4


	//----- nvinfo : EIATTR_CUDA_API_VERSION
	.align		4
        /*0000*/ 	.byte	0x04, 0x37
        /*0002*/ 	.short	(.L_35 - .L_34)
.L_34:
        /*0004*/ 	.word	0x00000082


	//----- nvinfo : EIATTR_KPARAM_INFO
	.align		4
.L_35:
        /*0008*/ 	.byte	0x04, 0x17
        /*000a*/ 	.short	(.L_37 - .L_36)
.L_36:
        /*000c*/ 	.word	0x00000000
        /*0010*/ 	.short	0x0005
        /*0012*/ 	.short	0x0028
        /*0014*/ 	.byte	0x00, 0xf0, 0x11, 0x00


	//----- nvinfo : EIATTR_KPARAM_INFO
	.align		4
.L_37:
        /*0018*/ 	.byte	0x04, 0x17
        /*001a*/ 	.short	(.L_39 - .L_38)
.L_38:
        /*001c*/ 	.word	0x00000000
        /*0020*/ 	.short	0x0004
        /*0022*/ 	.short	0x0020
        /*0024*/ 	.byte	0x00, 0xf5, 0x21, 0x00


	//----- nvinfo : EIATTR_KPARAM_INFO
	.align		4
.L_39:
        /*0028*/ 	.byte	0x04, 0x17
        /*002a*/ 	.short	(.L_41 - .L_40)
.L_40:
        /*002c*/ 	.word	0x00000000
        /*0030*/ 	.short	0x0003
        /*0032*/ 	.short	0x0018
        /*0034*/ 	.byte	0x00, 0xf5, 0x21, 0x00


	//----- nvinfo : EIATTR_KPARAM_INFO
	.align		4
.L_41:
        /*0038*/ 	.byte	0x04, 0x17
        /*003a*/ 	.short	(.L_43 - .L_42)
.L_42:
        /*003c*/ 	.word	0x00000000
        /*0040*/ 	.short	0x0002
        /*0042*/ 	.short	0x0010
        /*0044*/ 	.byte	0x00, 0xf5, 0x21, 0x00


	//----- nvinfo : EIATTR_KPARAM_INFO
	.align		4
.L_43:
        /*0048*/ 	.byte	0x04, 0x17
        /*004a*/ 	.short	(.L_45 - .L_44)
.L_44:
        /*004c*/ 	.word	0x00000000
        /*0050*/ 	.short	0x0001
        /*0052*/ 	.short	0x0008
        /*0054*/ 	.byte	0x00, 0xf5, 0x21, 0x00


	//----- nvinfo : EIATTR_KPARAM_INFO
	.align		4
.L_45:
        /*0058*/ 	.byte	0x04, 0x17
        /*005a*/ 	.short	(.L_47 - .L_46)
.L_46:
        /*005c*/ 	.word	0x00000000
        /*0060*/ 	.short	0x0000
        /*0062*/ 	.short	0x0000
        /*0064*/ 	.byte	0x00, 0xf5, 0x21, 0x00


	//----- nvinfo : EIATTR_SPARSE_MMA_MASK
	.align		4
.L_47:
        /*0068*/ 	.byte	0x03, 0x50
        /*006a*/ 	.short	0x0000


	//----- nvinfo : EIATTR_MAXREG_COUNT
	.align		4
        /*006c*/ 	.byte	0x03, 0x1b
        /*006e*/ 	.short	0x00ff


	//----- nvinfo : EIATTR_MERCURY_ISA_VERSION
	.align		4
        /*0070*/ 	.byte	0x03, 0x5f
        /*0072*/ 	.short	0x0101


	//----- nvinfo : EIATTR_VRC_CTA_INIT_COUNT
	.align		4
        /*0074*/ 	.byte	0x02, 0x4a
	.zero		1
	.zero		1


	//----- nvinfo : EIATTR_EXIT_INSTR_OFFSETS
	.align		4
        /*0078*/ 	.byte	0x04, 0x1c
        /*007a*/ 	.short	(.L_49 - .L_48)


	//   ....[0]....
.L_48:
        /*007c*/ 	.word	0x00000070


	//   ....[1]....
        /*0080*/ 	.word	0x000001a0


	//----- nvinfo : EIATTR_CBANK_PARAM_SIZE
	.align		4
.L_49:
        /*0084*/ 	.byte	0x03, 0x19
        /*0086*/ 	.short	0x002c


	//----- nvinfo : EIATTR_PARAM_CBANK
	.align		4
        /*0088*/ 	.byte	0x04, 0x0a
        /*008a*/ 	.short	(.L_51 - .L_50)
	.align		4
.L_50:
        /*008c*/ 	.word	index@(.nv.constant0.convolution2)
        /*0090*/ 	.short	0x0380
        /*0092*/ 	.short	0x002c


	//----- nvinfo : EIATTR_SW_WAR
	.align		4
.L_51:
        /*0094*/ 	.byte	0x04, 0x36
        /*0096*/ 	.short	(.L_53 - .L_52)
.L_52:
        /*0098*/ 	.word	0x00000008
.L_53:


//--------------------- .nv.info.convolution      --------------------------
	.section	.nv.info.convolution,"",@"SHT_CUDA_INFO"
	.sectionflags	@""
	.align	4


	//----- nvinfo : EIATTR_CUDA_API_VERSION
	.align		4
        /*0000*/ 	.byte	0x04, 0x37
        /*0002*/ 	.short	(.L_55 - .L_54)
.L_54:
        /*0004*/ 	.word	0x00000082


	//----- nvinfo : EIATTR_KPARAM_INFO
	.align		4
.L_55:
        /*0008*/ 	.byte	0x04, 0x17
        /*000a*/ 	.short	(.L_57 - .L_56)
.L_56:
        /*000c*/ 	.word	0x00000000
        /*0010*/ 	.short	0x0009
        /*0012*/ 	.short	0x0048
        /*0014*/ 	.byte	0x00, 0xf0, 0x11, 0x00


	//----- nvinfo : EIATTR_KPARAM_INFO
	.align		4
.L_57:
        /*0018*/ 	.byte	0x04, 0x17
        /*001a*/ 	.short	(.L_59 - .L_58)
.L_58:
        /*001c*/ 	.word	0x00000000
        /*0020*/ 	.short	0x0008
        /*0022*/ 	.short	0x0040
        /*0024*/ 	.byte	0x00, 0xf5, 0x21, 0x00


	//----- nvinfo : EIATTR_KPARAM_INFO
	.align		4
.L_59:
        /*0028*/ 	.byte	0x04, 0x17
        /*002a*/ 	.short	(.L_61 - .L_60)
.L_60:
        /*002c*/ 	.word	0x00000000
        /*0030*/ 	.short	0x0007
        /*0032*/ 	.short	0x0038
        /*0034*/ 	.byte	0x00, 0xf5, 0x21, 0x00


	//----- nvinfo : EIATTR_KPARAM_INFO
	.align		4
.L_61:
        /*0038*/ 	.byte	0x04, 0x17
        /*003a*/ 	.short	(.L_63 - .L_62)
.L_62:
        /*003c*/ 	.word	0x00000000
        /*0040*/ 	.short	0x0006
        /*0042*/ 	.short	0x0030
        /*0044*/ 	.byte	0x00, 0xf5, 0x21, 0x00


	//----- nvinfo : EIATTR_KPARAM_INFO
	.align		4
.L_63:
        /*0048*/ 	.byte	0x04, 0x17
        /*004a*/ 	.short	(.L_65 - .L_64)
.L_64:
        /*004c*/ 	.word	0x00000000
        /*0050*/ 	.short	0x0005
        /*0052*/ 	.short	0x0028
        /*0054*/ 	.byte	0x00, 0xf5, 0x21, 0x00


	//----- nvinfo : EIATTR_KPARAM_INFO
	.align		4
.L_65:
        /*0058*/ 	.byte	0x04, 0x17
        /*005a*/ 	.short	(.L_67 - .L_66)
.L_66:
        /*005c*/ 	.word	0x00000000
        /*0060*/ 	.short	0x0004
        /*0062*/ 	.short	0x0020
        /*0064*/ 	.byte	0x00, 0xf5, 0x21, 0x00


	//----- nvinfo : EIATTR_KPARAM_INFO
	.align		4
.L_67:
        /*0068*/ 	.byte	0x04, 0x17
        /*006a*/ 	.short	(.L_69 - .L_68)
.L_68:
        /*006c*/ 	.word	0x00000000
        /*0070*/ 	.short	0x0003
        /*0072*/ 	.short	0x0018
        /*0074*/ 	.byte	0x00, 0xf5, 0x21, 0x00


	//----- nvinfo : EIATTR_KPARAM_INFO
	.align		4
.L_69:
        /*0078*/ 	.byte	0x04, 0x17
        /*007a*/ 	.short	(.L_71 - .L_70)
.L_70:
        /*007c*/ 	.word	0x00000000
        /*0080*/ 	.short	0x0002
        /*0082*/ 	.short	0x0010
        /*0084*/ 	.byte	0x00, 0xf5, 0x21, 0x00


	//----- nvinfo : EIATTR_KPARAM_INFO
	.align		4
.L_71:
        /*0088*/ 	.byte	0x04, 0x17
        /*008a*/ 	.short	(.L_73 - .L_72)
.L_72:
        /*008c*/ 	.word	0x00000000
        /*0090*/ 	.short	0x0001
        /*0092*/ 	.short	0x0008
        /*0094*/ 	.byte	0x00, 0xf5, 0x21, 0x00


	//----- nvinfo : EIATTR_KPARAM_INFO
	.align		4
.L_73:
        /*0098*/ 	.byte	0x04, 0x17
        /*009a*/ 	.short	(.L_75 - .L_74)
.L_74:
        /*009c*/ 	.word	0x00000000
        /*00a0*/ 	.short	0x0000
        /*00a2*/ 	.short	0x0000
        /*00a4*/ 	.byte	0x00, 0xf5, 0x21, 0x00


	//----- nvinfo : EIATTR_SPARSE_MMA_MASK
	.align		4
.L_75:
        /*00a8*/ 	.byte	0x03, 0x50
        /*00aa*/ 	.short	0x0000


	//----- nvinfo : EIATTR_MAXREG_COUNT
	.align		4
        /*00ac*/ 	.byte	0x03, 0x1b
        /*00ae*/ 	.short	0x00ff


	//----- nvinfo : EIATTR_MERCURY_ISA_VERSION
	.align		4
        /*00b0*/ 	.byte	0x03, 0x5f
        /*00b2*/ 	.short	0x0101


	//----- nvinfo : EIATTR_VRC_CTA_INIT_COUNT
	.align		4
        /*00b4*/ 	.byte	0x02, 0x4a
	.zero		1
	.zero		1


	//----- nvinfo : EIATTR_EXIT_INSTR_OFFSETS
	.align		4
        /*00b8*/ 	.byte	0x04, 0x1c
        /*00ba*/ 	.short	(.L_77 - .L_76)


	//   ....[0]....
.L_76:
        /*00bc*/ 	.word	0x00000070


	//   ....[1]....
        /*00c0*/ 	.word	0x00000280


	//----- nvinfo : EIATTR_CBANK_PARAM_SIZE
	.align		4
.L_77:
        /*00c4*/ 	.byte	0x03, 0x19
        /*00c6*/ 	.short	0x004c


	//----- nvinfo : EIATTR_PARAM_CBANK
	.align		4
        /*00c8*/ 	.byte	0x04, 0x0a
        /*00ca*/ 	.short	(.L_79 - .L_78)
	.align		4
.L_78:
        /*00cc*/ 	.word	index@(.nv.constant0.convolution)
        /*00d0*/ 	.short	0x0380
        /*00d2*/ 	.short	0x004c


	//----- nvinfo : EIATTR_SW_WAR
	.align		4
.L_79:
        /*00d4*/ 	.byte	0x04, 0x36
        /*00d6*/ 	.short	(.L_81 - .L_80)
.L_80:
        /*00d8*/ 	.word	0x00000008
.L_81:


//--------------------- .nv.callgraph             --------------------------
	.section	.nv.callgraph,"",@"SHT_CUDA_CALLGRAPH"
	.align	4
	.sectionentsize	8
	.align		4
        /*0000*/ 	.word	0x00000000
	.align		4
        /*0004*/ 	.word	0xffffffff
	.align		4
        /*0008*/ 	.word	0x00000000
	.align		4
        /*000c*/ 	.word	0xfffffffe
	.align		4
        /*0010*/ 	.word	0x00000000
	.align		4
        /*0014*/ 	.word	0xfffffffd
	.align		4
        /*0018*/ 	.word	0x00000000
	.align		4
        /*001c*/ 	.word	0xfffffffc


//--------------------- .text.convolutionBackProp --------------------------
	.section	.text.convolutionBackProp,"ax",@progbits
	.align	128
        .global         convolutionBackProp
        .type           convolutionBackProp,@function
        .size           convolutionBackProp,(.L_x_3 - convolutionBackProp)
        .other          convolutionBackProp,@"STO_CUDA_ENTRY STV_DEFAULT"
convolutionBackProp:
.text.convolutionBackProp:
[----:B------:R-:W-:Y:S01]  /*0000*/  LDC R1, c[0x0][0x37c] ;  /* 0x0000df00ff017b82 */ /* 0x000fe20000000800 */
[----:B------:R-:W0:Y:S01]  /*0010*/  S2R R11, SR_CTAID.X ;  /* 0x00000000000b7919 */ /* 0x000e220000002500 */
[----:B------:R-:W0:Y:S01]  /*0020*/  LDCU UR4, c[0x0][0x360] ;  /* 0x00006c00ff0477ac */ /* 0x000e220008000800 */
[----:B------:R-:W0:Y:S01]  /*0030*/  S2R R0, SR_TID.X ;  /* 0x0000000000007919 */ /* 0x000e220000002100 */
[----:B------:R-:W1:Y:S01]  /*0040*/  LDCU UR5, c[0x0][0x398] ;  /* 0x00007300ff0577ac */ /* 0x000e620008000800 */
[----:B0-----:R-:W-:-:S05]  /*0050*/  IMAD R11, R11, UR4, R0 ;  /* 0x000000040b0b7c24 */ /* 0x001fca000f8e0200 */
[----:B-1----:R-:W-:-:S13]  /*0060*/  ISETP.GE.AND P0, PT, R11, UR5, PT ;  /* 0x000000050b007c0c */ /* 0x002fda000bf06270 */
[----:B------:R-:W-:Y:S05]  /*0070*/  @P0 EXIT ;  /* 0x000000000000094d */ /* 0x000fea0003800000 */
[----:B------:R-:W0:Y:S01]  /*0080*/  LDC.64 R2, c[0x0][0x380] ;  /* 0x0000e000ff027b82 */ /* 0x000e220000000a00 */
[----:B------:R-:W1:Y:S07]  /*0090*/  LDCU.64 UR4, c[0x0][0x358] ;  /* 0x00006b00ff0477ac */ /* 0x000e6e0008000a00 */
[----:B------:R-:W2:Y:S08]  /*00a0*/  LDC.64 R4, c[0x0][0x388] ;  /* 0x0000e200ff047b82 */ /* 0x000eb00000000a00 */
[----:B------:R-:W3:Y:S01]  /*00b0*/  LDC.64 R8, c[0x0][0x390] ;  /* 0x0000e400ff087b82 */ /* 0x000ee20000000a00 */
[----:B0-----:R-:W-:-:S06]  /*00c0*/  IMAD.WIDE R2, R11, 0x8, R2 ;  /* 0x000000080b027825 */ /* 0x001fcc00078e0202 */
[----:B-1----:R-:W4:Y:S01]  /*00d0*/  LDG.E.64 R2, desc[UR4][R2.64] ;  /* 0x0000000402027981 */ /* 0x002f22000c1e1b00 */
[----:B--2---:R-:W-:-:S06]  /*00e0*/  IMAD.WIDE R4, R11, 0x8, R4 ;  /* 0x000000080b047825 */ /* 0x004fcc00078e0204 */
[----:B------:R-:W4:Y:S01]  /*00f0*/  LDG.E.64 R4, desc[UR4][R4.64] ;  /* 0x0000000404047981 */ /* 0x000f22000c1e1b00 */
[----:B---3--:R-:W-:Y:S01]  /*0100*/  IMAD.WIDE R8, R11, 0x8, R8 ;  /* 0x000000080b087825 */ /* 0x008fe200078e0208 */
[----:B----4-:R-:W-:-:S07]  /*0110*/  DMUL R6, R2, R4 ;  /* 0x0000000402067228 */ /* 0x010fce0000000000 */
[----:B------:R-:W-:Y:S01]  /*0120*/  STG.E.64 desc[UR4][R8.64], R6 ;  /* 0x0000000608007986 */ /* 0x000fe2000c101b04 */
[----:B------:R-:W-:Y:S05]  /*0130*/  EXIT ;  /* 0x000000000000794d */ /* 0x000fea0003800000 */
.L_x_0:
[----:B------:R-:W-:-:S00]  /*0140*/  BRA `(.L_x_0) ;  /* 0xfffffffc00fc7947 */ /* 0x000fc0000383ffff */
[----:B------:R-:W-:-:S00]  /*0150*/  NOP ;  /* 0x0000000000007918 */ /* 0x000fc00000000000 */
        /* <DEDUP_REMOVED lines=10> */
.L_x_3:


//--------------------- .text.convolution2        --------------------------
	.section	.text.convolution2,"ax",@progbits
	.align	128
        .global         convolution2
        .type           convolution2,@function
        .size           convolution2,(.L_x_4 - convolution2)
        .other          convolution2,@"STO_CUDA_ENTRY STV_DEFAULT"
convolution2:
.text.convolution2:
        /* <DEDUP_REMOVED lines=11> */
[----:B------:R-:W3:Y:S08]  /*00b0*/  LDC.64 R2, c[0x0][0x380] ;  /* 0x0000e000ff027b82 */ /* 0x000ef00000000a00 */
[----:B------:R-:W4:Y:S01]  /*00c0*/  LDC.64 R4, c[0x0][0x388] ;  /* 0x0000e200ff047b82 */ /* 0x000f220000000a00 */
[----:B0-----:R-:W-:-:S06]  /*00d0*/  IMAD.WIDE R6, R0, 0x8, R6 ;  /* 0x0000000800067825 */ /* 0x001fcc00078e0206 */
[----:B-1----:R-:W5:Y:S01]  /*00e0*/  LDG.E.64 R6, desc[UR4][R6.64] ;  /* 0x0000000406067981 */ /* 0x002f62000c1e1b00 */
[C---:B--2---:R-:W-:Y:S01]  /*00f0*/  IMAD.WIDE R8, R0.reuse, 0x8, R8 ;  /* 0x0000000800087825 */ /* 0x044fe200078e0208 */
[----:B------:R-:W0:Y:S05]  /*0100*/  LDC.64 R12, c[0x0][0x3a0] ;  /* 0x0000e800ff0c7b82 */ /* 0x000e2a0000000a00 */
[----:B------:R-:W5:Y:S01]  /*0110*/  LDG.E.64 R8, desc[UR4][R8.64] ;  /* 0x0000000408087981 */ /* 0x000f62000c1e1b00 */
[----:B---3--:R-:W-:-:S06]  /*0120*/  IMAD.WIDE R2, R0, 0x8, R2 ;  /* 0x0000000800027825 */ /* 0x008fcc00078e0202 */
[----:B------:R-:W2:Y:S01]  /*0130*/  LDG.E.64 R2, desc[UR4][R2.64] ;  /* 0x0000000402027981 */ /* 0x000ea2000c1e1b00 */
[----:B----4-:R-:W-:-:S06]  /*0140*/  IMAD.WIDE R4, R0, 0x8, R4 ;  /* 0x0000000800047825 */ /* 0x010fcc00078e0204 */
[----:B------:R-:W2:Y:S01]  /*0150*/  LDG.E.64 R4, desc[UR4][R4.64] ;  /* 0x0000000404047981 */ /* 0x000ea2000c1e1b00 */
[----:B0-----:R-:W-:Y:S01]  /*0160*/  IMAD.WIDE R12, R0, 0x8, R12 ;  /* 0x00000008000c7825 */ /* 0x001fe200078e020c */
[----:B-----5:R-:W-:-:S08]  /*0170*/  DMUL R10, R6, R8 ;  /* 0x00000008060a7228 */ /* 0x020fd00000000000 */
[----:B--2---:R-:W-:-:S07]  /*0180*/  DFMA R10, R2, R4, R10 ;  /* 0x00000004020a722b */ /* 0x004fce000000000a */
[----:B------:R-:W-:Y:S01]  /*0190*/  STG.E.64 desc[UR4][R12.64], R10 ;  /* 0x0000000a0c007986 */ /* 0x000fe2000c101b04 */
[----:B------:R-:W-:Y:S05]  /*01a0*/  EXIT ;  /* 0x000000000000794d */ /* 0x000fea0003800000 */
.L_x_1:
        /* <DEDUP_REMOVED lines=13> */
.L_x_4:


//--------------------- .text.convolution         --------------------------
	.section	.text.convolution,"ax",@progbits
	.align	128
        .global         convolution
        .type           convolution,@function
        .size           convolution,(.L_x_5 - convolution)
        .other          convolution,@"STO_CUDA_ENTRY STV_DEFAULT"
convolution:
.text.convolution:
        /* <DEDUP_REMOVED lines=15> */
[----:B------:R-:W0:Y:S01]  /*00f0*/  LDC.64 R18, c[0x0][0x3a0] ;  /* 0x0000e800ff127b82 */ /* 0x000e220000000a00 */
[----:B--2---:R-:W-:-:S06]  /*0100*/  IMAD.WIDE R10, R7, 0x8, R10 ;  /* 0x00000008070a7825 */ /* 0x004fcc00078e020a */
[----:B------:R-:W5:Y:S01]  /*0110*/  LDG.E.64 R10, desc[UR4][R10.64] ;  /* 0x000000040a0a7981 */ /* 0x000f62000c1e1b00 */
[----:B------:R-:W1:Y:S08]  /*0120*/  LDC.64 R16, c[0x0][0x3b0] ;  /* 0x0000ec00ff107b82 */ /* 0x000e700000000a00 */
[----:B------:R-:W2:Y:S08]  /*0130*/  LDC.64 R4, c[0x0][0x3a8] ;  /* 0x0000ea00ff047b82 */ /* 0x000eb00000000a00 */
[----:B------:R-:W2:Y:S01]  /*0140*/  LDC.64 R2, c[0x0][0x3b8] ;  /* 0x0000ee00ff027b82 */ /* 0x000ea20000000a00 */
[----:B---3--:R-:W-:-:S04]  /*0150*/  IMAD.WIDE R12, R7, 0x8, R12 ;  /* 0x00000008070c7825 */ /* 0x008fc800078e020c */
[C---:B----4-:R-:W-:Y:S02]  /*0160*/  IMAD.WIDE R14, R7.reuse, 0x8, R14 ;  /* 0x00000008070e7825 */ /* 0x050fe400078e020e */
[----:B------:R-:W3:Y:S02]  /*0170*/  LDG.E.64 R12, desc[UR4][R12.64] ;  /* 0x000000040c0c7981 */ /* 0x000ee4000c1e1b00 */
[C---:B0-----:R-:W-:Y:S02]  /*0180*/  IMAD.WIDE R20, R7.reuse, 0x8, R18 ;  /* 0x0000000807147825 */ /* 0x041fe400078e0212 */
[----:B------:R-:W3:Y:S02]  /*0190*/  LDG.E.64 R14, desc[UR4][R14.64] ;  /* 0x000000040e0e7981 */ /* 0x000ee4000c1e1b00 */
[C---:B-1----:R-:W-:Y:S02]  /*01a0*/  IMAD.WIDE R18, R7.reuse, 0x8, R16 ;  /* 0x0000000807127825 */ /* 0x042fe400078e0210 */
[----:B------:R-:W4:Y:S02]  /*01b0*/  LDG.E.64 R16, desc[UR4][R20.64] ;  /* 0x0000000414107981 */ /* 0x000f24000c1e1b00 */
[----:B--2---:R-:W-:-:S02]  /*01c0*/  IMAD.WIDE R4, R7, 0x8, R4 ;  /* 0x0000000807047825 */ /* 0x004fc400078e0204 */
[----:B------:R-:W4:Y:S04]  /*01d0*/  LDG.E.64 R18, desc[UR4][R18.64] ;  /* 0x0000000412127981 */ /* 0x000f28000c1e1b00 */
[----:B------:R-:W2:Y:S01]  /*01e0*/  LDG.E.64 R4, desc[UR4][R4.64] ;  /* 0x0000000404047981 */ /* 0x000ea2000c1e1b00 */
[----:B------:R-:W-:-:S06]  /*01f0*/  IMAD.WIDE R2, R7, 0x8, R2 ;  /* 0x0000000807027825 */ /* 0x000fcc00078e0202 */
[----:B------:R-:W2:Y:S01]  /*0200*/  LDG.E.64 R2, desc[UR4][R2.64] ;  /* 0x0000000402027981 */ /* 0x000ea2000c1e1b00 */
[----:B-----5:R-:W-:Y:S01]  /*0210*/  DMUL R8, R8, R10 ;  /* 0x0000000a08087228 */ /* 0x020fe20000000000 */
[----:B------:R-:W0:Y:S07]  /*0220*/  LDC.64 R10, c[0x0][0x3c0] ;  /* 0x0000f000ff0a7b82 */ /* 0x000e2e0000000a00 */
[----:B---3--:R-:W-:-:S08]  /*0230*/  DFMA R8, R12, R14, R8 ;  /* 0x0000000e0c08722b */ /* 0x008fd00000000008 */
[----:B----4-:R-:W-:Y:S01]  /*0240*/  DFMA R8, R16, R18, R8 ;  /* 0x000000121008722b */ /* 0x010fe20000000008 */
[----:B0-----:R-:W-:-:S07]  /*0250*/  IMAD.WIDE R6, R7, 0x8, R10 ;  /* 0x0000000807067825 */ /* 0x001fce00078e020a */
[----:B--2---:R-:W-:-:S07]  /*0260*/  DFMA R8, R4, R2, R8 ;  /* 0x000000020408722b */ /* 0x004fce0000000008 */
[----:B------:R-:W-:Y:S01]  /*0270*/  STG.E.64 desc[UR4][R6.64], R8 ;  /* 0x0000000806007986 */ /* 0x000fe2000c101b04 */
[----:B------:R-:W-:Y:S05]  /*0280*/  EXIT ;  /* 0x000000000000794d */ /* 0x000fea0003800000 */
.L_x_2:
        /* <DEDUP_REMOVED lines=15> */
.L_x_5:


//--------------------- .nv.shared.reserved.0     --------------------------
	.section	.nv.shared.reserved.0,"aw",@nobits
	.weak		__nv_reservedSMEM_offset_0_alias
	.size		__nv_reservedSMEM_offset_0_alias, 0, 64
	.other		__nv_reservedSMEM_offset_0_alias,@"STO_CUDA_RESERVED_SHARED STV_DEFAULT"
__nv_reservedSMEM_offset_0_alias:
	.zero		0
	.zero		64


//--------------------- .nv.constant0.convolutionBackProp --------------------------
	.section	.nv.constant0.convolutionBackProp,"a",@progbits
	.sectionflags	@""
	.align	4
.nv.constant0.convolutionBackProp:
	.zero		924


//--------------------- .nv.constant0.convolution2 --------------------------
	.section	.nv.constant0.convolution2,"a",@progbits
	.sectionflags	@""
	.align	4
.nv.constant0.convolution2:
	.zero		940


//--------------------- .nv.constant0.convolution --------------------------
	.section	.nv.constant0.convolution,"a",@progbits
	.sectionflags	@""
	.align	4
.nv.constant0.convolution:
	.zero		972


//--------------------- SYMBOLS --------------------------

	.type		.nv.reservedSmem.offset0,@object
	.size		.nv.reservedSmem.offset0,0x4
